	.headerflags	@"EF_CUDA_TEXMODE_UNIFIED EF_CUDA_64BIT_ADDRESS EF_CUDA_ACCELERATORS EF_CUDA_SM90 EF_CUDA_VIRTUAL_SM(EF_CUDA_SM90)"
	.elftype	@"ET_EXEC"


//--------------------- .nv.info                  --------------------------
	.section	.nv.info,"",@"SHT_CUDA_INFO"
	.align	4


	//----- nvinfo : EIATTR_REGCOUNT
	.align		4
        /*0000*/ 	.byte	0x04, 0x2f
        /*0002*/ 	.short	(.L_1 - .L_0)
	.align		4
.L_0:
        /*0004*/ 	.word	index@(triton_poi_fused__adaptive_avg_pool2d_17)
        /*0008*/ 	.word	0x00000020


	//----- nvinfo : EIATTR_MIN_STACK_SIZE
	.align		4
.L_1:
        /*000c*/ 	.byte	0x04, 0x12
        /*000e*/ 	.short	(.L_3 - .L_2)
	.align		4
.L_2:
        /*0010*/ 	.word	index@(triton_poi_fused__adaptive_avg_pool2d_17)
        /*0014*/ 	.word	0x00000000


	//----- nvinfo : EIATTR_FRAME_SIZE
	.align		4
.L_3:
        /*0018*/ 	.byte	0x04, 0x11
        /*001a*/ 	.short	(.L_5 - .L_4)
	.align		4
.L_4:
        /*001c*/ 	.word	index@(triton_poi_fused__adaptive_avg_pool2d_17)
        /*0020*/ 	.word	0x00000000


	//----- nvinfo : EIATTR_MIN_STACK_SIZE
	.align		4
.L_5:
        /*0024*/ 	.byte	0x04, 0x12
        /*0026*/ 	.short	(.L_7 - .L_6)
	.align		4
.L_6:
        /*0028*/ 	.word	index@(triton_poi_fused__adaptive_avg_pool2d_17)
        /*002c*/ 	.word	0x00000000
.L_7:


//--------------------- .nv.info.triton_poi_fused__adaptive_avg_pool2d_17 --------------------------
	.section	.nv.info.triton_poi_fused__adaptive_avg_pool2d_17,"",@"SHT_CUDA_INFO"
	.sectionflags	@""
	.align	4


	//----- nvinfo : EIATTR_CUDA_API_VERSION
	.align		4
        /*0000*/ 	.byte	0x04, 0x37
        /*0002*/ 	.short	(.L_9 - .L_8)
.L_8:
        /*0004*/ 	.word	0x0000007c


	//----- nvinfo : EIATTR_KPARAM_INFO
	.align		4
.L_9:
        /*0008*/ 	.byte	0x04, 0x17
        /*000a*/ 	.short	(.L_11 - .L_10)
.L_10:
        /*000c*/ 	.word	0x00000000
        /*0010*/ 	.short	0x0002
        /*0012*/ 	.short	0x0010
        /*0014*/ 	.byte	0x00, 0xf0, 0x11, 0x00


	//----- nvinfo : EIATTR_KPARAM_INFO
	.align		4
.L_11:
        /*0018*/ 	.byte	0x04, 0x17
        /*001a*/ 	.short	(.L_13 - .L_12)
.L_12:
        /*001c*/ 	.word	0x00000000
        /*0020*/ 	.short	0x0001
        /*0022*/ 	.short	0x0008
        /*0024*/ 	.byte	0x00, 0xf4, 0x21, 0x00


	//----- nvinfo : EIATTR_KPARAM_INFO
	.align		4
.L_13:
        /*0028*/ 	.byte	0x04, 0x17
        /*002a*/ 	.short	(.L_15 - .L_14)
.L_14:
        /*002c*/ 	.word	0x00000000
        /*0030*/ 	.short	0x0000
        /*0032*/ 	.short	0x0000
        /*0034*/ 	.byte	0x00, 0xf4, 0x21, 0x00


	//----- nvinfo : EIATTR_SPARSE_MMA_MASK
	.align		4
.L_15:
        /*0038*/ 	.byte	0x03, 0x50
        /*003a*/ 	.short	0x0000


	//----- nvinfo : EIATTR_MAXREG_COUNT
	.align		4
        /*003c*/ 	.byte	0x03, 0x1b
        /*003e*/ 	.short	0x00ff


	//----- nvinfo : EIATTR_EXIT_INSTR_OFFSETS
	.align		4
        /*0040*/ 	.byte	0x04, 0x1c
        /*0042*/ 	.short	(.L_17 - .L_16)


	//   ....[0]....
.L_16:
        /*0044*/ 	.word	0x00001af0


	//----- nvinfo : EIATTR_REQNTID
	.align		4
.L_17:
        /*0048*/ 	.byte	0x04, 0x10
        /*004a*/ 	.short	(.L_19 - .L_18)
.L_18:
        /*004c*/ 	.word	0x00000080
        /*0050*/ 	.word	0x00000001
        /*0054*/ 	.word	0x00000001


	//----- nvinfo : EIATTR_CBANK_PARAM_SIZE
	.align		4
.L_19:
        /*0058*/ 	.byte	0x03, 0x19
        /*005a*/ 	.short	0x0014


	//----- nvinfo : EIATTR_PARAM_CBANK
	.align		4
        /*005c*/ 	.byte	0x04, 0x0a
        /*005e*/ 	.short	(.L_21 - .L_20)
	.align		4
.L_20:
        /*0060*/ 	.word	index@(.nv.constant0.triton_poi_fused__adaptive_avg_pool2d_17)
        /*0064*/ 	.short	0x0210
        /*0066*/ 	.short	0x0014


	//----- nvinfo : EIATTR_SW_WAR
	.align		4
.L_21:
        /*0068*/ 	.byte	0x04, 0x36
        /*006a*/ 	.short	(.L_23 - .L_22)
.L_22:
        /*006c*/ 	.word	0x00000008
.L_23:


//--------------------- .nv.callgraph             --------------------------
	.section	.nv.callgraph,"",@"SHT_CUDA_CALLGRAPH"
	.align	4
	.sectionentsize	8
	.align		4
        /*0000*/ 	.word	0x00000000
	.align		4
        /*0004*/ 	.word	0xffffffff
	.align		4
        /*0008*/ 	.word	0x00000000
	.align		4
        /*000c*/ 	.word	0xfffffffe
	.align		4
        /*0010*/ 	.word	0x00000000
	.align		4
        /*0014*/ 	.word	0xfffffffd
	.align		4
        /*0018*/ 	.word	0x00000000
	.align		4
        /*001c*/ 	.word	0xfffffffc


//--------------------- .text.triton_poi_fused__adaptive_avg_pool2d_17 --------------------------
	.section	.text.triton_poi_fused__adaptive_avg_pool2d_17,"ax",@progbits
	.align	128
        .global         triton_poi_fused__adaptive_avg_pool2d_17
        .type           triton_poi_fused__adaptive_avg_pool2d_17,@function
        .size           triton_poi_fused__adaptive_avg_pool2d_17,(.L_x_1 - triton_poi_fused__adaptive_avg_pool2d_17)
        .other          triton_poi_fused__adaptive_avg_pool2d_17,@"STO_CUDA_ENTRY STV_DEFAULT"
triton_poi_fused__adaptive_avg_pool2d_17:
.text.triton_poi_fused__adaptive_avg_pool2d_17:
[----:B------:R-:W-:Y:S01]  /*0000*/  LDC R1, c[0x0][0x28] ;  /* 0x00000a00ff017b82 */ /* 0x000fe20000000800 */
[----:B------:R-:W1:Y:S07]  /*0010*/  S2R R0, SR_TID.X ;  /* 0x0000000000007919 */ /* 0x000e6e0000002100 */
[----:B------:R-:W2:Y:S01]  /*0020*/  LDC.64 R14, c[0x0][0x210] ;  /* 0x00008400ff0e7b82 */ /* 0x000ea20000000a00 */
[----:B------:R-:W-:Y:S01]  /*0030*/  ULDC.64 UR4, c[0x0][0x208] ;  /* 0x0000820000047ab9 */ /* 0x000fe20000000a00 */
[----:B------:R-:W3:Y:S01]  /*0040*/  S2R R3, SR_CTAID.X ;  /* 0x0000000000037919 */ /* 0x000ee20000002500 */
[----:B-1----:R-:W-:Y:S01]  /*0050*/  IMAD.SHL.U32 R0, R0, 0x4, RZ ;  /* 0x0000000400007824 */ /* 0x002fe200078e00ff */
[----:B---3--:R-:W-:-:S04]  /*0060*/  SHF.R.S32.HI R19, RZ, 0x15, R3 ;  /* 0x00000015ff137819 */ /* 0x008fc80000011403 */
[----:B------:R-:W-:Y:S02]  /*0070*/  LOP3.LUT R0, R0, 0x1fc, RZ, 0xc0, !PT ;  /* 0x000001fc00007812 */ /* 0x000fe400078ec0ff */
[----:B------:R-:W-:-:S03]  /*0080*/  SGXT R19, R19, 0x1 ;  /* 0x000000011313781a */ /* 0x000fc60000000200 */
[----:B------:R-:W-:-:S04]  /*0090*/  IMAD R10, R3, 0x400, R0 ;  /* 0x00000400030a7824 */ /* 0x000fc800078e0200 */
[----:B------:R-:W-:Y:S01]  /*00a0*/  IMAD.HI R0, R10, 0x2aaaaaab, RZ ;  /* 0x2aaaaaab0a007827 */ /* 0x000fe200078e02ff */
[----:B------:R-:W-:-:S04]  /*00b0*/  LEA.HI R11, R19, R10, RZ, 0xb ;  /* 0x0000000a130b7211 */ /* 0x000fc800078f58ff */
[----:B------:R-:W-:Y:S02]  /*00c0*/  SHF.R.U32.HI R3, RZ, 0x1f, R0 ;  /* 0x0000001fff037819 */ /* 0x000fe40000011600 */
[----:B------:R-:W-:Y:S02]  /*00d0*/  SHF.R.S32.HI R2, RZ, 0xb, R11 ;  /* 0x0000000bff027819 */ /* 0x000fe4000001140b */
[----:B------:R-:W-:-:S03]  /*00e0*/  LEA.HI.SX32 R3, R0, R3, 0x15 ;  /* 0x0000000300037211 */ /* 0x000fc600078faaff */
[----:B------:R-:W-:-:S04]  /*00f0*/  IMAD.HI R4, R2, 0x2aaaaaab, RZ ;  /* 0x2aaaaaab02047827 */ /* 0x000fc800078e02ff */
[----:B------:R-:W-:Y:S01]  /*0100*/  IMAD.HI R0, R3, 0x2aaaaaab, RZ ;  /* 0x2aaaaaab03007827 */ /* 0x000fe200078e02ff */
[----:B------:R-:W-:-:S04]  /*0110*/  LEA.HI R5, R4, R4, RZ, 0x1 ;  /* 0x0000000404057211 */ /* 0x000fc800078f08ff */
[----:B------:R-:W-:Y:S01]  /*0120*/  LEA.HI R0, R0, R0, RZ, 0x1 ;  /* 0x0000000000007211 */ /* 0x000fe200078f08ff */
[----:B------:R-:W-:-:S04]  /*0130*/  IMAD R5, R5, -0x6, R2 ;  /* 0xfffffffa05057824 */ /* 0x000fc800078e0202 */
[----:B------:R-:W-:Y:S02]  /*0140*/  IMAD R0, R0, -0x6, R3 ;  /* 0xfffffffa00007824 */ /* 0x000fe400078e0203 */
[C---:B------:R-:W-:Y:S02]  /*0150*/  IMAD.SHL.U32 R3, R5.reuse, 0x2, RZ ;  /* 0x0000000205037824 */ /* 0x040fe400078e00ff */
[----:B------:R-:W-:Y:S02]  /*0160*/  IMAD.SHL.U32 R5, R5, 0x4, RZ ;  /* 0x0000000405057824 */ /* 0x000fe400078e00ff */
[C---:B------:R-:W-:Y:S01]  /*0170*/  IMAD.SHL.U32 R2, R0.reuse, 0x2, RZ ;  /* 0x0000000200027824 */ /* 0x040fe200078e00ff */
[----:B------:R-:W-:Y:S02]  /*0180*/  SHF.L.U32 R0, R0, 0x2, RZ ;  /* 0x0000000200007819 */ /* 0x000fe400000006ff */
[----:B------:R-:W-:Y:S02]  /*0190*/  PRMT R4, R3, 0x8880, RZ ;  /* 0x0000888003047816 */ /* 0x000fe400000000ff */
[----:B------:R-:W-:-:S02]  /*01a0*/  PRMT R5, R0, 0x5410, R5 ;  /* 0x0000541000057816 */ /* 0x000fc40000000005 */
[----:B------:R-:W-:Y:S01]  /*01b0*/  PRMT R3, R2, 0x8880, RZ ;  /* 0x0000888002037816 */ /* 0x000fe200000000ff */
[----:B------:R-:W-:Y:S02]  /*01c0*/  IMAD.MOV.U32 R2, RZ, RZ, R4 ;  /* 0x000000ffff027224 */ /* 0x000fe400078e0004 */
[----:B------:R-:W-:Y:S02]  /*01d0*/  VIADD.16x2 R5, R5, 0x90009 ;  /* 0x0009000905057836 */ /* 0x000fe40000000200 */
[----:B------:R-:W-:Y:S02]  /*01e0*/  IMAD.MOV.U32 R0, RZ, RZ, R3 ;  /* 0x000000ffff007224 */ /* 0x000fe400078e0003 */
[----:B------:R-:W-:Y:S01]  /*01f0*/  IMAD R3, R2, 0x5556, RZ ;  /* 0x0000555602037824 */ /* 0x000fe200078e02ff */
[C---:B------:R-:W-:Y:S01]  /*0200*/  PRMT R2, R5.reuse, 0x7632, R2 ;  /* 0x0000763205027816 */ /* 0x040fe20000000002 */
[----:B------:R-:W-:Y:S01]  /*0210*/  IMAD R4, R0, 0x5556, RZ ;  /* 0x0000555600047824 */ /* 0x000fe200078e02ff */
[----:B------:R-:W-:-:S02]  /*0220*/  PRMT R0, R5, 0x7610, R0 ;  /* 0x0000761005007816 */ /* 0x000fc40000000000 */
[----:B------:R-:W-:Y:S02]  /*0230*/  PRMT R6, R2, 0x8880, RZ ;  /* 0x0000888002067816 */ /* 0x000fe400000000ff */
[----:B------:R-:W-:Y:S02]  /*0240*/  SHF.R.S32.HI R3, RZ, 0x10, R3 ;  /* 0x00000010ff037819 */ /* 0x000fe40000011403 */
[----:B------:R-:W-:Y:S02]  /*0250*/  SHF.R.S32.HI R2, RZ, 0x10, R4 ;  /* 0x00000010ff027819 */ /* 0x000fe40000011404 */
[----:B------:R-:W-:Y:S02]  /*0260*/  LOP3.LUT R5, R3, 0xffff, RZ, 0xc0, !PT ;  /* 0x0000ffff03057812 */ /* 0x000fe400078ec0ff */
[----:B------:R-:W-:Y:S02]  /*0270*/  LOP3.LUT R4, R2, 0xffff, RZ, 0xc0, !PT ;  /* 0x0000ffff02047812 */ /* 0x000fe400078ec0ff */
[----:B------:R-:W-:Y:S01]  /*0280*/  PRMT R7, R0, 0x8880, RZ ;  /* 0x0000888000077816 */ /* 0x000fe200000000ff */
[----:B------:R-:W-:Y:S01]  /*0290*/  IMAD.MOV.U32 R0, RZ, RZ, R6 ;  /* 0x000000ffff007224 */ /* 0x000fe200078e0006 */
[----:B------:R-:W-:-:S02]  /*02a0*/  SHF.R.U32.HI R5, RZ, 0xf, R5 ;  /* 0x0000000fff057819 */ /* 0x000fc40000011605 */
[----:B------:R-:W-:Y:S01]  /*02b0*/  SHF.R.U32.HI R4, RZ, 0xf, R4 ;  /* 0x0000000fff047819 */ /* 0x000fe20000011604 */
[----:B------:R-:W-:Y:S01]  /*02c0*/  IMAD R6, R0, 0x2aab, RZ ;  /* 0x00002aab00067824 */ /* 0x000fe200078e02ff */
[----:B------:R-:W-:Y:S01]  /*02d0*/  PRMT R2, R2, 0x5410, R3 ;  /* 0x0000541002027816 */ /* 0x000fe20000000003 */
[----:B------:R-:W-:Y:S01]  /*02e0*/  IMAD R7, R7, 0x2aab, RZ ;  /* 0x00002aab07077824 */ /* 0x000fe200078e02ff */
[----:B------:R-:W-:Y:S01]  /*02f0*/  PRMT R5, R4, 0x5410, R5 ;  /* 0x0000541004057816 */ /* 0x000fe20000000005 */
[----:B------:R-:W-:Y:S01]  /*0300*/  IMAD.HI R0, R10, 0x38e38e39, RZ ;  /* 0x38e38e390a007827 */ /* 0x000fe200078e02ff */
[----:B------:R-:W-:Y:S02]  /*0310*/  SHF.R.S32.HI R4, RZ, 0x10, R6 ;  /* 0x00000010ff047819 */ /* 0x000fe40000011406 */
[----:B------:R-:W-:Y:S01]  /*0320*/  SHF.R.S32.HI R7, RZ, 0x10, R7 ;  /* 0x00000010ff077819 */ /* 0x000fe20000011407 */
[----:B------:R-:W-:Y:S01]  /*0330*/  VIADD.16x2 R12, R2, R5 ;  /* 0x00000005020c7236 */ /* 0x000fe20000000200 */
[----:B------:R-:W-:Y:S01]  /*0340*/  SHF.R.U32.HI R3, RZ, 0x1f, R0 ;  /* 0x0000001fff037819 */ /* 0x000fe20000011600 */
[----:B------:R-:W-:Y:S01]  /*0350*/  VIADD R2, R10, 0x1 ;  /* 0x000000010a027836 */ /* 0x000fe20000000000 */
[----:B------:R-:W-:-:S02]  /*0360*/  LOP3.LUT R6, R4, 0xffff, RZ, 0xc0, !PT ;  /* 0x0000ffff04067812 */ /* 0x000fc400078ec0ff */
[C---:B------:R-:W-:Y:S02]  /*0370*/  LOP3.LUT R9, R7.reuse, 0xffff, RZ, 0xc0, !PT ;  /* 0x0000ffff07097812 */ /* 0x040fe400078ec0ff */
[----:B------:R-:W-:Y:S02]  /*0380*/  LEA.HI R5, R0, R3, RZ, 0x12 ;  /* 0x0000000300057211 */ /* 0x000fe400078f90ff */
[----:B------:R-:W-:Y:S02]  /*0390*/  PRMT R0, R12, 0x7632, R0 ;  /* 0x000076320c007816 */ /* 0x000fe40000000000 */
[----:B------:R-:W-:Y:S02]  /*03a0*/  SHF.R.U32.HI R6, RZ, 0xf, R6 ;  /* 0x0000000fff067819 */ /* 0x000fe40000011606 */
[----:B------:R-:W-:Y:S02]  /*03b0*/  SHF.R.U32.HI R9, RZ, 0xf, R9 ;  /* 0x0000000fff097819 */ /* 0x000fe40000011609 */
[----:B------:R-:W-:-:S02]  /*03c0*/  PRMT R8, R7, 0x5410, R4 ;  /* 0x0000541007087816 */ /* 0x000fc40000000004 */
[----:B------:R-:W-:Y:S02]  /*03d0*/  LEA.HI R3, R19, R2, RZ, 0xb ;  /* 0x0000000213037211 */ /* 0x000fe400078f58ff */
[----:B------:R-:W-:Y:S02]  /*03e0*/  LOP3.LUT R7, R0, 0xffff, RZ, 0xc0, !PT ;  /* 0x0000ffff00077812 */ /* 0x000fe400078ec0ff */
[----:B------:R-:W-:Y:S02]  /*03f0*/  PRMT R4, R12, 0x7610, R4 ;  /* 0x000076100c047816 */ /* 0x000fe40000000004 */
[----:B------:R-:W-:Y:S02]  /*0400*/  PRMT R9, R9, 0x5410, R6 ;  /* 0x0000541009097816 */ /* 0x000fe40000000006 */
[----:B------:R-:W-:Y:S02]  /*0410*/  LOP3.LUT R3, R3, 0xffff800, RZ, 0xc0, !PT ;  /* 0x0ffff80003037812 */ /* 0x000fe400078ec0ff */
[----:B------:R-:W-:Y:S01]  /*0420*/  PRMT R7, R7, 0x8880, RZ ;  /* 0x0000888007077816 */ /* 0x000fe200000000ff */
[----:B------:R-:W-:Y:S01]  /*0430*/  VIADD.16x2 R9, R8, R9 ;  /* 0x0000000908097236 */ /* 0x000fe20000000200 */
[----:B------:R-:W-:Y:S01]  /*0440*/  PRMT R12, R4, 0x5410, R0 ;  /* 0x00005410040c7816 */ /* 0x000fe20000000000 */
[----:B------:R-:W-:Y:S01]  /*0450*/  IMAD.IADD R6, R2, 0x1, -R3 ;  /* 0x0000000102067824 */ /* 0x000fe200078e0a03 */
[----:B------:R-:W-:-:S02]  /*0460*/  MOV R8, R7 ;  /* 0x0000000700087202 */ /* 0x000fc40000000f00 */
[C---:B------:R-:W-:Y:S01]  /*0470*/  PRMT R7, R9.reuse, 0x7632, R7 ;  /* 0x0000763209077816 */ /* 0x040fe20000000007 */
[----:B------:R-:W-:Y:S01]  /*0480*/  VIADD.16x2 R3, R12, 0x10001 ;  /* 0x000100010c037836 */ /* 0x000fe20000000200 */
[----:B------:R-:W-:Y:S01]  /*0490*/  PRMT R2, R9, 0x7610, R2 ;  /* 0x0000761009027816 */ /* 0x000fe20000000002 */
[--C-:B------:R-:W-:Y:S01]  /*04a0*/  IMAD R5, R5, 0x8000, R8.reuse ;  /* 0x0000800005057824 */ /* 0x100fe200078e0208 */
[----:B------:R-:W-:Y:S01]  /*04b0*/  PRMT R12, R0, 0x8880, RZ ;  /* 0x00008880000c7816 */ /* 0x000fe200000000ff */
[----:B------:R-:W-:Y:S01]  /*04c0*/  IMAD.MOV.U32 R9, RZ, RZ, RZ ;  /* 0x000000ffff097224 */ /* 0x000fe200078e00ff */
[----:B------:R-:W-:Y:S01]  /*04d0*/  PRMT R8, R3, 0x7632, R8 ;  /* 0x0000763203087816 */ /* 0x000fe20000000008 */
[----:B------:R-:W-:Y:S01]  /*04e0*/  IMAD R6, R6, 0x10, R5 ;  /* 0x0000001006067824 */ /* 0x000fe200078e0205 */
[----:B------:R-:W-:Y:S02]  /*04f0*/  PRMT R7, R7, 0x8880, RZ ;  /* 0x0000888007077816 */ /* 0x000fe400000000ff */
[----:B------:R-:W-:-:S02]  /*0500*/  PRMT R0, R8, 0x8880, RZ ;  /* 0x0000888008007816 */ /* 0x000fc400000000ff */
[----:B------:R-:W-:Y:S02]  /*0510*/  PRMT R22, R4, 0x8880, RZ ;  /* 0x0000888004167816 */ /* 0x000fe400000000ff */
[----:B------:R-:W-:Y:S02]  /*0520*/  PRMT R13, R2, 0x8880, RZ ;  /* 0x00008880020d7816 */ /* 0x000fe400000000ff */
[-C--:B------:R-:W-:Y:S01]  /*0530*/  ISETP.GE.AND P0, PT, R12, R7.reuse, PT ;  /* 0x000000070c00720c */ /* 0x080fe20003f06270 */
[----:B------:R-:W-:Y:S01]  /*0540*/  IMAD R17, R22, 0x4, R6 ;  /* 0x0000000416117824 */ /* 0x000fe200078e0206 */
[----:B------:R-:W-:Y:S01]  /*0550*/  ISETP.GE.AND P2, PT, R0, R7, PT ;  /* 0x000000070000720c */ /* 0x000fe20003f46270 */
[----:B------:R-:W-:Y:S01]  /*0560*/  IMAD.MOV.U32 R0, RZ, RZ, RZ ;  /* 0x000000ffff007224 */ /* 0x000fe200078e00ff */
[C---:B------:R-:W-:Y:S01]  /*0570*/  LEA R20, R22.reuse, 0x1, 0x2 ;  /* 0x0000000116147811 */ /* 0x040fe200078e10ff */
[----:B--2---:R-:W-:Y:S01]  /*0580*/  IMAD.WIDE R16, R17, 0x4, R14 ;  /* 0x0000000411107825 */ /* 0x004fe200078e020e */
[----:B------:R-:W-:-:S02]  /*0590*/  ISETP.LT.AND P3, PT, R22, R13, !P0 ;  /* 0x0000000d1600720c */ /* 0x000fc40004761270 */
[----:B------:R-:W-:Y:S02]  /*05a0*/  ISETP.LT.AND P0, PT, R22, R13, !P2 ;  /* 0x0000000d1600720c */ /* 0x000fe40005701270 */
[----:B------:R-:W-:Y:S01]  /*05b0*/  IADD3 R25, R6, R20, RZ ;  /* 0x0000001406197210 */ /* 0x000fe20007ffe0ff */
[----:B------:R-:W-:Y:S01]  /*05c0*/  VIADD R2, R10, 0x2 ;  /* 0x000000020a027836 */ /* 0x000fe20000000000 */
[----:B------:R-:W-:Y:S02]  /*05d0*/  PRMT R8, R3, 0x8880, RZ ;  /* 0x0000888003087816 */ /* 0x000fe400000000ff */
[----:B------:R-:W-:Y:S01]  /*05e0*/  LOP3.LUT R11, R11, 0xffff800, RZ, 0xc0, !PT ;  /* 0x0ffff8000b0b7812 */ /* 0x000fe200078ec0ff */
[----:B------:R-:W-:Y:S01]  /*05f0*/  IMAD.WIDE R24, R25, 0x4, R14 ;  /* 0x0000000419187825 */ /* 0x000fe200078e020e */
[----:B------:R-:W-:-:S03]  /*0600*/  P2R R18, PR, RZ, 0x8 ;  /* 0x00000008ff127803 */ /* 0x000fc60000000000 */
[----:B------:R1:W2:Y:S04]  /*0610*/  @P3 LDG.E.EL R9, desc[UR4][R16.64] ;  /* 0x0000000410093981 */ /* 0x0002a8000c2e1900 */
[----:B------:R3:W4:Y:S01]  /*0620*/  @P0 LDG.E.EL R0, desc[UR4][R24.64] ;  /* 0x0000000418000981 */ /* 0x000722000c2e1900 */
[----:B------:R-:W-:-:S04]  /*0630*/  LEA.HI R4, R19, R2, RZ, 0xb ;  /* 0x0000000213047211 */ /* 0x000fc800078f58ff */
[----:B------:R-:W-:-:S05]  /*0640*/  LOP3.LUT R21, R4, 0xffff800, RZ, 0xc0, !PT ;  /* 0x0ffff80004157812 */ /* 0x000fca00078ec0ff */
[----:B------:R-:W-:Y:S02]  /*0650*/  IMAD.IADD R4, R2, 0x1, -R21 ;  /* 0x0000000102047824 */ /* 0x000fe400078e0a15 */
[----:B------:R-:W-:Y:S02]  /*0660*/  IMAD.MOV.U32 R21, RZ, RZ, RZ ;  /* 0x000000ffff157224 */ /* 0x000fe400078e00ff */
[----:B------:R-:W-:Y:S01]  /*0670*/  IMAD.MOV.U32 R2, RZ, RZ, RZ ;  /* 0x000000ffff027224 */ /* 0x000fe200078e00ff */
[----:B------:R-:W-:-:S05]  /*0680*/  LEA R4, R4, R5, 0x4 ;  /* 0x0000000504047211 */ /* 0x000fca00078e20ff */
[----:B------:R-:W-:Y:S02]  /*0690*/  IMAD.IADD R27, R4, 0x1, R20 ;  /* 0x00000001041b7824 */ /* 0x000fe400078e0214 */
[----:B------:R-:W-:Y:S02]  /*06a0*/  IMAD R23, R22, 0x4, R4 ;  /* 0x0000000416177824 */ /* 0x000fe400078e0204 */
[----:B-1----:R-:W-:-:S04]  /*06b0*/  IMAD.WIDE R16, R27, 0x4, R14 ;  /* 0x000000041b107825 */ /* 0x002fc800078e020e */
[----:B---3--:R-:W-:Y:S01]  /*06c0*/  IMAD.WIDE R24, R23, 0x4, R14 ;  /* 0x0000000417187825 */ /* 0x008fe200078e020e */
[----:B------:R-:W3:Y:S04]  /*06d0*/  @P0 LDG.E.EL R21, desc[UR4][R16.64] ;  /* 0x0000000410150981 */ /* 0x000ee8000c2e1900 */
[----:B------:R1:W5:Y:S01]  /*06e0*/  @P3 LDG.E.EL R2, desc[UR4][R24.64] ;  /* 0x0000000418023981 */ /* 0x000362000c2e1900 */
[----:B------:R-:W-:Y:S02]  /*06f0*/  ISETP.GE.AND P1, PT, R8, R13, PT ;  /* 0x0000000d0800720c */ /* 0x000fe40003f26270 */
[----:B------:R-:W-:Y:S02]  /*0700*/  LEA R3, R22, 0x4, 0x2 ;  /* 0x0000000416037811 */ /* 0x000fe400078e10ff */
[----:B------:R-:W-:Y:S01]  /*0710*/  ISETP.LT.AND P1, PT, R12, R7, !P1 ;  /* 0x000000070c00720c */ /* 0x000fe20004f21270 */
[----:B------:R-:W-:Y:S01]  /*0720*/  IMAD.MOV.U32 R7, RZ, RZ, RZ ;  /* 0x000000ffff077224 */ /* 0x000fe200078e00ff */
[----:B------:R-:W-:-:S05]  /*0730*/  IADD3 R27, R4, R3, RZ ;  /* 0x00000003041b7210 */ /* 0x000fca0007ffe0ff */
[----:B------:R-:W-:-:S06]  /*0740*/  IMAD.WIDE R26, R27, 0x4, R14 ;  /* 0x000000041b1a7825 */ /* 0x000fcc00078e020e */
[----:B------:R1:W3:Y:S02]  /*0750*/  @P1 LDG.E.EL R7, desc[UR4][R26.64] ;  /* 0x000000041a071981 */ /* 0x0002e4000c2e1900 */
[----:B-1----:R-:W-:Y:S02]  /*0760*/  IMAD.IADD R24, R10, 0x1, -R11 ;  /* 0x000000010a187824 */ /* 0x002fe400078e0a0b */
[----:B------:R-:W-:Y:S02]  /*0770*/  IMAD.IADD R17, R6, 0x1, R3 ;  /* 0x0000000106117824 */ /* 0x000fe400078e0203 */
[----:B------:R-:W-:Y:S01]  /*0780*/  IMAD.MOV.U32 R12, RZ, RZ, RZ ;  /* 0x000000ffff0c7224 */ /* 0x000fe200078e00ff */
[----:B------:R-:W-:Y:S01]  /*0790*/  LEA R11, R24, R5, 0x4 ;  /* 0x00000005180b7211 */ /* 0x000fe200078e20ff */
[----:B------:R-:W-:Y:S01]  /*07a0*/  IMAD.WIDE R16, R17, 0x4, R14 ;  /* 0x0000000411107825 */ /* 0x000fe200078e020e */
[----:B------:R-:W-:-:S03]  /*07b0*/  CS2R R24, SRZ ;  /* 0x0000000000187805 */ /* 0x000fc6000001ff00 */
[----:B------:R-:W-:Y:S01]  /*07c0*/  IMAD.IADD R23, R11, 0x1, R20 ;  /* 0x000000010b177824 */ /* 0x000fe200078e0214 */
[----:B------:R1:W5:Y:S01]  /*07d0*/  @P1 LDG.E.EL R12, desc[UR4][R16.64] ;  /* 0x00000004100c1981 */ /* 0x000362000c2e1900 */
[----:B------:R-:W-:Y:S02]  /*07e0*/  IMAD R29, R22, 0x4, R11 ;  /* 0x00000004161d7824 */ /* 0x000fe400078e020b */
[----:B0-----:R-:W-:-:S04]  /*07f0*/  IMAD.WIDE R26, R23, 0x4, R14 ;  /* 0x00000004171a7825 */ /* 0x001fc800078e020e */
[----:B------:R-:W-:Y:S01]  /*0800*/  IMAD.WIDE R28, R29, 0x4, R14 ;  /* 0x000000041d1c7825 */ /* 0x000fe200078e020e */
[----:B------:R0:W5:Y:S04]  /*0810*/  @P0 LDG.E.EL R25, desc[UR4][R26.64] ;  /* 0x000000041a190981 */ /* 0x000168000c2e1900 */
[----:B------:R0:W5:Y:S01]  /*0820*/  @P3 LDG.E.EL R24, desc[UR4][R28.64] ;  /* 0x000000041c183981 */ /* 0x000162000c2e1900 */
[----:B------:R-:W-:Y:S01]  /*0830*/  VIADD R23, R10, 0x3 ;  /* 0x000000030a177836 */ /* 0x000fe20000000000 */
[----:B------:R-:W-:Y:S01]  /*0840*/  ISETP.LT.AND P2, PT, R8, R13, !P2 ;  /* 0x0000000d0800720c */ /* 0x000fe20005741270 */
[----:B-1----:R-:W-:Y:S02]  /*0850*/  IMAD.IADD R17, R11, 0x1, R3 ;  /* 0x000000010b117824 */ /* 0x002fe400078e0203 */
[----:B------:R-:W-:Y:S01]  /*0860*/  IMAD.MOV.U32 R8, RZ, RZ, RZ ;  /* 0x000000ffff087224 */ /* 0x000fe200078e00ff */
[----:B------:R-:W-:-:S02]  /*0870*/  LEA.HI R16, R19, R23, RZ, 0xb ;  /* 0x0000001713107211 */ /* 0x000fc400078f58ff */
[----:B0-----:R-:W-:Y:S02]  /*0880*/  P2R R26, PR, RZ, 0x4 ;  /* 0x00000004ff1a7803 */ /* 0x001fe40000000000 */
[----:B------:R-:W-:Y:S02]  /*0890*/  LOP3.LUT R16, R16, 0xffff800, RZ, 0xc0, !PT ;  /* 0x0ffff80010107812 */ /* 0x000fe400078ec0ff */
[----:B------:R-:W-:-:S03]  /*08a0*/  ISETP.NE.AND P2, PT, R18, RZ, PT ;  /* 0x000000ff1200720c */ /* 0x000fc60003f45270 */
[----:B------:R-:W-:Y:S02]  /*08b0*/  IMAD.IADD R16, R23, 0x1, -R16 ;  /* 0x0000000117107824 */ /* 0x000fe400078e0a10 */
[----:B------:R-:W-:-:S03]  /*08c0*/  IMAD.MOV.U32 R23, RZ, RZ, RZ ;  /* 0x000000ffff177224 */ /* 0x000fc600078e00ff */
[----:B------:R-:W-:Y:S01]  /*08d0*/  LEA R5, R16, R5, 0x4 ;  /* 0x0000000510057211 */ /* 0x000fe200078e20ff */
[----:B------:R-:W-:-:S04]  /*08e0*/  IMAD.WIDE R16, R17, 0x4, R14 ;  /* 0x0000000411107825 */ /* 0x000fc800078e020e */
[----:B------:R-:W-:Y:S01]  /*08f0*/  IMAD.IADD R20, R5, 0x1, R20 ;  /* 0x0000000105147824 */ /* 0x000fe200078e0214 */
[----:B------:R-:W-:Y:S01]  /*0900*/  LEA R13, R22, R5, 0x2 ;  /* 0x00000005160d7211 */ /* 0x000fe200078e10ff */
[----:B------:R0:W5:Y:S02]  /*0910*/  @P1 LDG.E.EL R23, desc[UR4][R16.64] ;  /* 0x0000000410171981 */ /* 0x000164000c2e1900 */
[----:B------:R-:W-:-:S05]  /*0920*/  IMAD.WIDE R28, R20, 0x4, R14 ;  /* 0x00000004141c7825 */ /* 0x000fca00078e020e */
[----:B------:R1:W5:Y:S01]  /*0930*/  @P0 LDG.E.EL R8, desc[UR4][R28.64] ;  /* 0x000000041c080981 */ /* 0x000362000c2e1900 */
[----:B0-----:R-:W-:Y:S02]  /*0940*/  VIADD R17, R10, 0x200 ;  /* 0x000002000a117836 */ /* 0x001fe40000000000 */
[----:B-1----:R-:W-:-:S04]  /*0950*/  IMAD.WIDE R28, R13, 0x4, R14 ;  /* 0x000000040d1c7825 */ /* 0x002fc800078e020e */
[----:B------:R-:W-:-:S04]  /*0960*/  IMAD.HI R13, R17, 0x2aaaaaab, RZ ;  /* 0x2aaaaaab110d7827 */ /* 0x000fc800078e02ff */
[----:B------:R-:W-:Y:S01]  /*0970*/  IMAD.MOV.U32 R20, RZ, RZ, RZ ;  /* 0x000000ffff147224 */ /* 0x000fe200078e00ff */
[----:B------:R-:W-:Y:S01]  /*0980*/  SHF.R.U32.HI R27, RZ, 0x1f, R13 ;  /* 0x0000001fff1b7819 */ /* 0x000fe2000001160d */
[----:B------:R-:W-:-:S03]  /*0990*/  IMAD.IADD R16, R5, 0x1, R3 ;  /* 0x0000000105107824 */ /* 0x000fc600078e0203 */
[----:B------:R-:W-:Y:S01]  /*09a0*/  LEA.HI.SX32 R13, R13, R27, 0x15 ;  /* 0x0000001b0d0d7211 */ /* 0x000fe200078faaff */
[----:B------:R0:W5:Y:S01]  /*09b0*/  @P2 LDG.E.EL R20, desc[UR4][R28.64] ;  /* 0x000000041c142981 */ /* 0x000162000c2e1900 */
[----:B------:R-:W-:Y:S01]  /*09c0*/  IMAD.MOV.U32 R3, RZ, RZ, RZ ;  /* 0x000000ffff037224 */ /* 0x000fe200078e00ff */
[----:B------:R-:W-:Y:S01]  /*09d0*/  LEA.HI R27, R19, R17, RZ, 0xb ;  /* 0x00000011131b7211 */ /* 0x000fe200078f58ff */
[----:B0-----:R-:W-:-:S04]  /*09e0*/  IMAD.WIDE R28, R16, 0x4, R14 ;  /* 0x00000004101c7825 */ /* 0x001fc800078e020e */
[----:B------:R-:W-:Y:S01]  /*09f0*/  IMAD.HI R16, R13, 0x2aaaaaab, RZ ;  /* 0x2aaaaaab0d107827 */ /* 0x000fe200078e02ff */
[----:B------:R0:W5:Y:S04]  /*0a00*/  @P1 LDG.E.EL R3, desc[UR4][R28.64] ;  /* 0x000000041c031981 */ /* 0x000168000c2e1900 */
[----:B0-----:R-:W-:Y:S02]  /*0a10*/  LEA.HI R28, R16, R16, RZ, 0x1 ;  /* 0x00000010101c7211 */ /* 0x001fe400078f08ff */
[----:B------:R-:W-:-:S03]  /*0a20*/  SHF.R.S32.HI R16, RZ, 0xb, R27 ;  /* 0x0000000bff107819 */ /* 0x000fc6000001141b */
[----:B------:R-:W-:Y:S02]  /*0a30*/  IMAD R13, R28, -0x6, R13 ;  /* 0xfffffffa1c0d7824 */ /* 0x000fe400078e020d */
[----:B------:R-:W-:Y:S01]  /*0a40*/  IMAD.HI R28, R16, 0x2aaaaaab, RZ ;  /* 0x2aaaaaab101c7827 */ /* 0x000fe200078e02ff */
[----:B------:R-:W-:-:S04]  /*0a50*/  LEA R22, R22, 0x5, 0x2 ;  /* 0x0000000516167811 */ /* 0x000fc800078e10ff */
[----:B------:R-:W-:Y:S01]  /*0a60*/  LEA.HI R29, R28, R28, RZ, 0x1 ;  /* 0x0000001c1c1d7211 */ /* 0x000fe200078f08ff */
[----:B------:R-:W-:-:S04]  /*0a70*/  IMAD.IADD R4, R4, 0x1, R22 ;  /* 0x0000000104047824 */ /* 0x000fc800078e0216 */
[----:B------:R-:W-:Y:S01]  /*0a80*/  IMAD R16, R29, -0x6, R16 ;  /* 0xfffffffa1d107824 */ /* 0x000fe200078e0210 */
[----:B------:R-:W-:Y:S01]  /*0a90*/  IADD3 R5, R5, R22, RZ ;  /* 0x0000001605057210 */ /* 0x000fe20007ffe0ff */
[--C-:B------:R-:W-:Y:S02]  /*0aa0*/  IMAD.IADD R6, R6, 0x1, R22.reuse ;  /* 0x0000000106067824 */ /* 0x100fe400078e0216 */
[----:B------:R-:W-:Y:S01]  /*0ab0*/  IMAD.IADD R11, R11, 0x1, R22 ;  /* 0x000000010b0b7824 */ /* 0x000fe200078e0216 */
[----:B------:R-:W-:Y:S01]  /*0ac0*/  SHF.L.U32 R22, R13, 0x1, RZ ;  /* 0x000000010d167819 */ /* 0x000fe200000006ff */
[----:B------:R-:W-:-:S03]  /*0ad0*/  IMAD.SHL.U32 R28, R16, 0x2, RZ ;  /* 0x00000002101c7824 */ /* 0x000fc600078e00ff */
[----:B------:R-:W-:Y:S02]  /*0ae0*/  PRMT R22, R22, 0x8880, RZ ;  /* 0x0000888016167816 */ /* 0x000fe400000000ff */
[----:B------:R-:W-:Y:S01]  /*0af0*/  PRMT R28, R28, 0x8880, RZ ;  /* 0x000088801c1c7816 */ /* 0x000fe200000000ff */
[----:B------:R-:W-:Y:S02]  /*0b00*/  IMAD.SHL.U32 R16, R16, 0x4, RZ ;  /* 0x0000000410107824 */ /* 0x000fe400078e00ff */
[----:B------:R-:W-:Y:S02]  /*0b10*/  IMAD.SHL.U32 R13, R13, 0x4, RZ ;  /* 0x000000040d0d7824 */ /* 0x000fe400078e00ff */
[----:B------:R-:W-:Y:S02]  /*0b20*/  IMAD R28, R28, 0x5556, RZ ;  /* 0x000055561c1c7824 */ /* 0x000fe400078e02ff */
[----:B------:R-:W-:Y:S01]  /*0b30*/  IMAD R22, R22, 0x5556, RZ ;  /* 0x0000555616167824 */ /* 0x000fe200078e02ff */
[----:B------:R-:W-:-:S02]  /*0b40*/  PRMT R16, R13, 0x5410, R16 ;  /* 0x000054100d107816 */ /* 0x000fc40000000010 */
[----:B------:R-:W-:-:S05]  /*0b50*/  LOP3.LUT R27, R27, 0xffff800, RZ, 0xc0, !PT ;  /* 0x0ffff8001b1b7812 */ /* 0x000fca00078ec0ff */
[C---:B------:R-:W-:Y:S02]  /*0b60*/  IMAD.IADD R27, R17.reuse, 0x1, -R27 ;  /* 0x00000001111b7824 */ /* 0x040fe400078e0a1b */
[----:B------:R-:W-:-:S04]  /*0b70*/  IMAD.HI R17, R17, 0x38e38e39, RZ ;  /* 0x38e38e3911117827 */ /* 0x000fc800078e02ff */
[----:B------:R-:W-:Y:S01]  /*0b80*/  VIADD.16x2 R16, R16, 0x90009 ;  /* 0x0009000910107836 */ /* 0x000fe20000000200 */
[----:B--2---:R-:W-:Y:S02]  /*0b90*/  SEL R13, R9, RZ, P2 ;  /* 0x000000ff090d7207 */ /* 0x004fe40001000000 */
[----:B------:R-:W-:Y:S02]  /*0ba0*/  SHF.R.S32.HI R9, RZ, 0x10, R22 ;  /* 0x00000010ff097819 */ /* 0x000fe40000011416 */
[----:B----4-:R-:W-:Y:S02]  /*0bb0*/  SEL R29, R0, RZ, P0 ;  /* 0x000000ff001d7207 */ /* 0x010fe40000000000 */
[----:B------:R-:W-:Y:S02]  /*0bc0*/  SHF.R.S32.HI R0, RZ, 0x10, R28 ;  /* 0x00000010ff007819 */ /* 0x000fe4000001141c */
[----:B------:R-:W-:Y:S01]  /*0bd0*/  LOP3.LUT R28, R9, 0xffff, RZ, 0xc0, !PT ;  /* 0x0000ffff091c7812 */ /* 0x000fe200078ec0ff */
[----:B------:R-:W-:Y:S01]  /*0be0*/  FADD R22, R13, R29 ;  /* 0x0000001d0d167221 */ /* 0x000fe20000000000 */
[----:B------:R-:W-:-:S02]  /*0bf0*/  LOP3.LUT R13, R0, 0xffff, RZ, 0xc0, !PT ;  /* 0x0000ffff000d7812 */ /* 0x000fc400078ec0ff */
[----:B------:R-:W-:Y:S02]  /*0c00*/  SHF.R.U32.HI R28, RZ, 0xf, R28 ;  /* 0x0000000fff1c7819 */ /* 0x000fe4000001161c */
[----:B------:R-:W-:Y:S02]  /*0c10*/  SHF.R.U32.HI R13, RZ, 0xf, R13 ;  /* 0x0000000fff0d7819 */ /* 0x000fe4000001160d */
[----:B------:R-:W-:Y:S02]  /*0c20*/  PRMT R0, R9, 0x5410, R0 ;  /* 0x0000541009007816 */ /* 0x000fe40000000000 */
[----:B------:R-:W-:Y:S01]  /*0c30*/  PRMT R9, R28, 0x5410, R13 ;  /* 0x000054101c097816 */ /* 0x000fe2000000000d */
[----:B------:R-:W-:-:S05]  /*0c40*/  VIADD R28, R10, 0x201 ;  /* 0x000002010a1c7836 */ /* 0x000fca0000000000 */
[----:B------:R-:W-:-:S04]  /*0c50*/  LEA.HI R13, R19, R28, RZ, 0xb ;  /* 0x0000001c130d7211 */ /* 0x000fc800078f58ff */
[----:B------:R-:W-:Y:S01]  /*0c60*/  LOP3.LUT R13, R13, 0xffff800, RZ, 0xc0, !PT ;  /* 0x0ffff8000d0d7812 */ /* 0x000fe200078ec0ff */
[----:B------:R-:W-:-:S04]  /*0c70*/  VIADD.16x2 R0, R0, R9 ;  /* 0x0000000900007236 */ /* 0x000fc80000000200 */
[----:B------:R-:W-:Y:S01]  /*0c80*/  IMAD.IADD R13, R28, 0x1, -R13 ;  /* 0x000000011c0d7824 */ /* 0x000fe200078e0a0d */
[----:B------:R-:W-:-:S04]  /*0c90*/  IADD3 R28, R10, 0x202, RZ ;  /* 0x000002020a1c7810 */ /* 0x000fc80007ffe0ff */
[----:B------:R-:W-:-:S04]  /*0ca0*/  LEA.HI R9, R19, R28, RZ, 0xb ;  /* 0x0000001c13097211 */ /* 0x000fc800078f58ff */
[----:B------:R-:W-:-:S05]  /*0cb0*/  LOP3.LUT R9, R9, 0xffff800, RZ, 0xc0, !PT ;  /* 0x0ffff80009097812 */ /* 0x000fca00078ec0ff */
[----:B------:R-:W-:Y:S02]  /*0cc0*/  IMAD.IADD R29, R28, 0x1, -R9 ;  /* 0x000000011c1d7824 */ /* 0x000fe400078e0a09 */
[----:B------:R-:W-:-:S05]  /*0cd0*/  VIADD R9, R10, 0x203 ;  /* 0x000002030a097836 */ /* 0x000fca0000000000 */
[----:B------:R-:W-:Y:S02]  /*0ce0*/  LEA.HI R28, R19, R9, RZ, 0xb ;  /* 0x00000009131c7211 */ /* 0x000fe400078f58ff */
[----:B---3--:R-:W-:Y:S02]  /*0cf0*/  SEL R21, R21, RZ, P0 ;  /* 0x000000ff15157207 */ /* 0x008fe40000000000 */
[----:B------:R-:W-:Y:S02]  /*0d00*/  LOP3.LUT R28, R28, 0xffff800, RZ, 0xc0, !PT ;  /* 0x0ffff8001c1c7812 */ /* 0x000fe400078ec0ff */
[----:B-----5:R-:W-:-:S03]  /*0d10*/  SEL R2, R2, RZ, P2 ;  /* 0x000000ff02027207 */ /* 0x020fc60001000000 */
[----:B------:R-:W-:Y:S01]  /*0d20*/  IMAD.IADD R9, R9, 0x1, -R28 ;  /* 0x0000000109097824 */ /* 0x000fe200078e0a1c */
[----:B------:R-:W-:Y:S01]  /*0d30*/  SHF.R.U32.HI R28, RZ, 0x1f, R17 ;  /* 0x0000001fff1c7819 */ /* 0x000fe20000011611 */
[----:B------:R-:W-:Y:S01]  /*0d40*/  FADD R21, R2, R21 ;  /* 0x0000001502157221 */ /* 0x000fe20000000000 */
[----:B------:R-:W-:Y:S02]  /*0d50*/  PRMT R2, R0, 0x7632, R2 ;  /* 0x0000763200027816 */ /* 0x000fe40000000002 */
[----:B------:R-:W-:Y:S02]  /*0d60*/  LEA.HI R28, R17, R28, RZ, 0x12 ;  /* 0x0000001c111c7211 */ /* 0x000fe400078f90ff */
[----:B------:R-:W-:-:S04]  /*0d70*/  LOP3.LUT R17, R2, 0xffff, RZ, 0xc0, !PT ;  /* 0x0000ffff02117812 */ /* 0x000fc800078ec0ff */
[----:B------:R-:W-:-:S04]  /*0d80*/  PRMT R17, R17, 0x8880, RZ ;  /* 0x0000888011117816 */ /* 0x000fc800000000ff */
[----:B------:R-:W-:Y:S02]  /*0d90*/  LEA R28, R28, R17, 0xf ;  /* 0x000000111c1c7211 */ /* 0x000fe400078e78ff */
[C---:B------:R-:W-:Y:S02]  /*0da0*/  PRMT R17, R16.reuse, 0x7632, R17 ;  /* 0x0000763210117816 */ /* 0x040fe40000000011 */
[----:B------:R-:W-:Y:S02]  /*0db0*/  PRMT R19, R16, 0x8880, RZ ;  /* 0x0000888010137816 */ /* 0x000fe400000000ff */
[----:B------:R-:W-:-:S05]  /*0dc0*/  PRMT R17, R17, 0x8880, RZ ;  /* 0x0000888011117816 */ /* 0x000fca00000000ff */
[----:B------:R-:W-:Y:S02]  /*0dd0*/  IMAD.MOV.U32 R16, RZ, RZ, R17 ;  /* 0x000000ffff107224 */ /* 0x000fe400078e0011 */
[----:B------:R-:W-:Y:S02]  /*0de0*/  IMAD.MOV.U32 R17, RZ, RZ, R19 ;  /* 0x000000ffff117224 */ /* 0x000fe400078e0013 */
[----:B------:R-:W-:Y:S02]  /*0df0*/  IMAD R16, R16, 0x2aab, RZ ;  /* 0x00002aab10107824 */ /* 0x000fe400078e02ff */
[----:B------:R-:W-:Y:S01]  /*0e00*/  IMAD R17, R17, 0x2aab, RZ ;  /* 0x00002aab11117824 */ /* 0x000fe200078e02ff */
[----:B------:R-:W-:Y:S01]  /*0e10*/  SEL R19, R7, RZ, P1 ;  /* 0x000000ff07137207 */ /* 0x000fe20000800000 */
[--C-:B------:R-:W-:Y:S01]  /*0e20*/  IMAD R27, R27, 0x10, R28.reuse ;  /* 0x000000101b1b7824 */ /* 0x100fe200078e021c */
[----:B------:R-:W-:Y:S01]  /*0e30*/  LEA R29, R29, R28, 0x4 ;  /* 0x0000001c1d1d7211 */ /* 0x000fe200078e20ff */
[----:B------:R-:W-:Y:S01]  /*0e40*/  IMAD R13, R13, 0x10, R28 ;  /* 0x000000100d0d7824 */ /* 0x000fe200078e021c */
[----:B------:R-:W-:Y:S01]  /*0e50*/  SHF.R.S32.HI R7, RZ, 0x10, R16 ;  /* 0x00000010ff077819 */ /* 0x000fe20000011410 */
[----:B------:R-:W-:Y:S01]  /*0e60*/  IMAD R9, R9, 0x10, R28 ;  /* 0x0000001009097824 */ /* 0x000fe200078e021c */
[----:B------:R-:W-:-:S02]  /*0e70*/  SHF.R.S32.HI R28, RZ, 0x10, R17 ;  /* 0x00000010ff1c7819 */ /* 0x000fc40000011411 */
[----:B------:R-:W-:Y:S02]  /*0e80*/  LOP3.LUT R16, R7, 0xffff, RZ, 0xc0, !PT ;  /* 0x0000ffff07107812 */ /* 0x000fe400078ec0ff */
[C---:B------:R-:W-:Y:S02]  /*0e90*/  PRMT R7, R28.reuse, 0x5410, R7 ;  /* 0x000054101c077816 */ /* 0x040fe40000000007 */
[----:B------:R-:W-:Y:S02]  /*0ea0*/  LOP3.LUT R28, R28, 0xffff, RZ, 0xc0, !PT ;  /* 0x0000ffff1c1c7812 */ /* 0x000fe400078ec0ff */
[----:B------:R-:W-:Y:S02]  /*0eb0*/  SHF.R.U32.HI R17, RZ, 0xf, R16 ;  /* 0x0000000fff117819 */ /* 0x000fe40000011610 */
[----:B------:R-:W-:Y:S02]  /*0ec0*/  PRMT R16, R0, 0x5410, R2 ;  /* 0x0000541000107816 */ /* 0x000fe40000000002 */
[----:B------:R-:W-:-:S03]  /*0ed0*/  SHF.R.U32.HI R28, RZ, 0xf, R28 ;  /* 0x0000000fff1c7819 */ /* 0x000fc6000001161c */
[----:B------:R-:W-:Y:S01]  /*0ee0*/  VIADD.16x2 R16, R16, 0x10001 ;  /* 0x0001000110107836 */ /* 0x000fe20000000200 */
[----:B------:R-:W-:Y:S01]  /*0ef0*/  PRMT R28, R28, 0x5410, R17 ;  /* 0x000054101c1c7816 */ /* 0x000fe20000000011 */
[----:B------:R-:W-:-:S03]  /*0f00*/  FADD R21, R21, R19 ;  /* 0x0000001315157221 */ /* 0x000fc60000000000 */
[----:B------:R-:W-:Y:S01]  /*0f10*/  PRMT R19, R16, 0x7632, R19 ;  /* 0x0000763210137816 */ /* 0x000fe20000000013 */
[----:B------:R-:W-:-:S03]  /*0f20*/  VIADD.16x2 R17, R7, R28 ;  /* 0x0000001c07117236 */ /* 0x000fc60000000200 */
[----:B------:R-:W-:Y:S02]  /*0f30*/  PRMT R28, R19, 0x8880, RZ ;  /* 0x00008880131c7816 */ /* 0x000fe400000000ff */
[----:B------:R-:W-:Y:S02]  /*0f40*/  PRMT R7, R17, 0x7632, R7 ;  /* 0x0000763211077816 */ /* 0x000fe40000000007 */
[----:B------:R-:W-:Y:S02]  /*0f50*/  PRMT R19, R16, 0x7610, R19 ;  /* 0x0000761010137816 */ /* 0x000fe40000000013 */
[----:B------:R-:W-:Y:S02]  /*0f60*/  PRMT R16, R2, 0x8880, RZ ;  /* 0x0000888002107816 */ /* 0x000fe400000000ff */
[----:B------:R-:W-:Y:S02]  /*0f70*/  PRMT R7, R7, 0x8880, RZ ;  /* 0x0000888007077816 */ /* 0x000fe400000000ff */
[----:B------:R-:W-:-:S02]  /*0f80*/  PRMT R2, R19, 0x8880, RZ ;  /* 0x0000888013027816 */ /* 0x000fc400000000ff */
[----:B------:R-:W-:Y:S02]  /*0f90*/  PRMT R0, R0, 0x8880, RZ ;  /* 0x0000888000007816 */ /* 0x000fe400000000ff */
[-C--:B------:R-:W-:Y:S01]  /*0fa0*/  ISETP.GE.AND P6, PT, R28, R7.reuse, PT ;  /* 0x000000071c00720c */ /* 0x080fe20003fc6270 */
[----:B------:R-:W-:Y:S01]  /*0fb0*/  IMAD.MOV.U32 R28, RZ, RZ, R2 ;  /* 0x000000ffff1c7224 */ /* 0x000fe200078e0002 */
[----:B------:R-:W-:Y:S01]  /*0fc0*/  PRMT R17, R17, 0x8880, RZ ;  /* 0x0000888011117816 */ /* 0x000fe200000000ff */
[----:B------:R-:W-:Y:S01]  /*0fd0*/  IMAD.MOV.U32 R2, RZ, RZ, R0 ;  /* 0x000000ffff027224 */ /* 0x000fe200078e0000 */
[----:B------:R-:W-:Y:S02]  /*0fe0*/  ISETP.GE.AND P3, PT, R16, R7, PT ;  /* 0x000000071000720c */ /* 0x000fe40003f66270 */
[-C--:B------:R-:W-:Y:S02]  /*0ff0*/  ISETP.GE.AND P4, PT, R28, R17.reuse, PT ;  /* 0x000000111c00720c */ /* 0x080fe40003f86270 */
[----:B------:R-:W-:-:S02]  /*1000*/  ISETP.LT.AND P3, PT, R2, R17, !P3 ;  /* 0x000000110200720c */ /* 0x000fc40005f61270 */
[----:B------:R-:W-:Y:S01]  /*1010*/  ISETP.LT.AND P4, PT, R16, R7, !P4 ;  /* 0x000000071000720c */ /* 0x000fe20006781270 */
[----:B------:R-:W-:Y:S01]  /*1020*/  HFMA2.MMA R7, -RZ, RZ, 0, 0 ;  /* 0x00000000ff077435 */ /* 0x000fe200000001ff */
[----:B------:R-:W-:Y:S01]  /*1030*/  IMAD R19, R2, 0x4, R13 ;  /* 0x0000000402137824 */ /* 0x000fe200078e020d */
[-C--:B------:R-:W-:Y:S02]  /*1040*/  ISETP.LT.AND P5, PT, R28, R17.reuse, !P6 ;  /* 0x000000111c00720c */ /* 0x080fe400077a1270 */
[C---:B------:R-:W-:Y:S02]  /*1050*/  LEA R0, R2.reuse, 0x1, 0x2 ;  /* 0x0000000102007811 */ /* 0x040fe400078e10ff */
[----:B------:R-:W-:Y:S01]  /*1060*/  ISETP.LT.AND P6, PT, R2, R17, !P6 ;  /* 0x000000110200720c */ /* 0x000fe200077c1270 */
[----:B------:R-:W-:Y:S01]  /*1070*/  IMAD.WIDE R16, R19, 0x4, R14 ;  /* 0x0000000413107825 */ /* 0x000fe200078e020e */
[----:B------:R-:W-:-:S03]  /*1080*/  SEL R12, R12, RZ, P1 ;  /* 0x000000ff0c0c7207 */ /* 0x000fc60000800000 */
[----:B------:R-:W-:Y:S01]  /*1090*/  IMAD.IADD R28, R13, 0x1, R0 ;  /* 0x000000010d1c7824 */ /* 0x000fe200078e0200 */
[----:B------:R0:W2:Y:S01]  /*10a0*/  @P3 LDG.E.EL R7, desc[UR4][R16.64] ;  /* 0x0000000410073981 */ /* 0x0000a2000c2e1900 */
[----:B------:R-:W-:Y:S02]  /*10b0*/  IMAD.MOV.U32 R19, RZ, RZ, RZ ;  /* 0x000000ffff137224 */ /* 0x000fe400078e00ff */
[----:B------:R-:W-:Y:S01]  /*10c0*/  FADD R22, R22, R12 ;  /* 0x0000000c16167221 */ /* 0x000fe20000000000 */
[----:B------:R-:W-:Y:S01]  /*10d0*/  IMAD.MOV.U32 R12, RZ, RZ, RZ ;  /* 0x000000ffff0c7224 */ /* 0x000fe200078e00ff */
[----:B------:R-:W-:Y:S01]  /*10e0*/  SEL R25, R25, RZ, P0 ;  /* 0x000000ff19197207 */ /* 0x000fe20000000000 */
[----:B0-----:R-:W-:Y:S01]  /*10f0*/  IMAD.WIDE R16, R28, 0x4, R14 ;  /* 0x000000041c107825 */ /* 0x001fe200078e020e */
[----:B------:R-:W-:-:S03]  /*1100*/  SEL R24, R24, RZ, P2 ;  /* 0x000000ff18187207 */ /* 0x000fc60001000000 */
[----:B------:R-:W-:Y:S01]  /*1110*/  IMAD R28, R2, 0x4, R29 ;  /* 0x00000004021c7824 */ /* 0x000fe200078e021d */
[----:B------:R0:W3:Y:S01]  /*1120*/  @P6 LDG.E.EL R19, desc[UR4][R16.64] ;  /* 0x0000000410136981 */ /* 0x0000e2000c2e1900 */
[----:B------:R-:W-:Y:S02]  /*1130*/  ISETP.NE.AND P2, PT, R26, RZ, PT ;  /* 0x000000ff1a00720c */ /* 0x000fe40003f45270 */
[----:B------:R-:W-:Y:S01]  /*1140*/  IADD3 R26, R29, R0, RZ ;  /* 0x000000001d1a7210 */ /* 0x000fe20007ffe0ff */
[----:B------:R-:W-:Y:S01]  /*1150*/  FADD R25, R24, R25 ;  /* 0x0000001918197221 */ /* 0x000fe20000000000 */
[----:B------:R-:W-:Y:S02]  /*1160*/  IMAD.MOV.U32 R24, RZ, RZ, RZ ;  /* 0x000000ffff187224 */ /* 0x000fe400078e00ff */
[----:B0-----:R-:W-:-:S05]  /*1170*/  IMAD.WIDE R16, R28, 0x4, R14 ;  /* 0x000000041c107825 */ /* 0x001fca00078e020e */
[----:B------:R0:W4:Y:S02]  /*1180*/  @P3 LDG.E.EL R12, desc[UR4][R16.64] ;  /* 0x00000004100c3981 */ /* 0x000124000c2e1900 */
[----:B0-----:R-:W-:-:S05]  /*1190*/  IMAD.WIDE R16, R26, 0x4, R14 ;  /* 0x000000041a107825 */ /* 0x001fca00078e020e */
[----:B------:R0:W5:Y:S01]  /*11a0*/  @P6 LDG.E.EL R24, desc[UR4][R16.64] ;  /* 0x0000000410186981 */ /* 0x000162000c2e1900 */
[----:B------:R-:W-:Y:S02]  /*11b0*/  SEL R26, R23, RZ, P1 ;  /* 0x000000ff171a7207 */ /* 0x000fe40000800000 */
[----:B------:R-:W-:-:S03]  /*11c0*/  LEA R28, R2, 0x4, 0x2 ;  /* 0x00000004021c7811 */ /* 0x000fc600078e10ff */
[----:B------:R-:W-:Y:S01]  /*11d0*/  FADD R23, R25, R26 ;  /* 0x0000001a19177221 */ /* 0x000fe20000000000 */
[----:B------:R-:W-:Y:S01]  /*11e0*/  SEL R26, R8, RZ, P0 ;  /* 0x000000ff081a7207 */ /* 0x000fe20000000000 */
[----:B------:R-:W-:Y:S01]  /*11f0*/  IMAD.IADD R25, R29, 0x1, R28 ;  /* 0x000000011d197824 */ /* 0x000fe200078e021c */
[----:B------:R-:W-:Y:S02]  /*1200*/  P2R R8, PR, RZ, 0x1 ;  /* 0x00000001ff087803 */ /* 0x000fe40000000000 */
[----:B------:R-:W-:Y:S01]  /*1210*/  ISETP.NE.AND P0, PT, R18, RZ, PT ;  /* 0x000000ff1200720c */ /* 0x000fe20003f05270 */
[----:B------:R-:W-:Y:S02]  /*1220*/  IMAD.MOV.U32 R18, RZ, RZ, RZ ;  /* 0x000000ffff127224 */ /* 0x000fe400078e00ff */
[----:B0-----:R-:W-:-:S05]  /*1230*/  IMAD.WIDE R16, R25, 0x4, R14 ;  /* 0x0000000419107825 */ /* 0x001fca00078e020e */
[----:B------:R0:W4:Y:S01]  /*1240*/  @P4 LDG.E.EL R18, desc[UR4][R16.64] ;  /* 0x0000000410124981 */ /* 0x000122000c2e1900 */
[----:B------:R-:W-:Y:S02]  /*1250*/  SEL R20, R20, RZ, P0 ;  /* 0x000000ff14147207 */ /* 0x000fe40000000000 */
[----:B------:R-:W-:Y:S01]  /*1260*/  SEL R3, R3, RZ, P1 ;  /* 0x000000ff03037207 */ /* 0x000fe20000800000 */
[----:B------:R-:W-:Y:S02]  /*1270*/  IMAD.IADD R25, R13, 0x1, R28 ;  /* 0x000000010d197824 */ /* 0x000fe400078e021c */
[----:B------:R-:W-:-:S04]  /*1280*/  FADD R20, R20, R26 ;  /* 0x0000001a14147221 */ /* 0x000fc80000000000 */
[----:B------:R-:W-:Y:S01]  /*1290*/  FADD R20, R20, R3 ;  /* 0x0000000314147221 */ /* 0x000fe20000000000 */
[----:B------:R-:W-:Y:S01]  /*12a0*/  MOV R3, RZ ;  /* 0x000000ff00037202 */ /* 0x000fe20000000f00 */
[----:B0-----:R-:W-:-:S05]  /*12b0*/  IMAD.WIDE R16, R25, 0x4, R14 ;  /* 0x0000000419107825 */ /* 0x001fca00078e020e */
[----:B------:R0:W4:Y:S01]  /*12c0*/  @P4 LDG.E.EL R3, desc[UR4][R16.64] ;  /* 0x0000000410034981 */ /* 0x000122000c2e1900 */
[----:B--2---:R-:W-:Y:S02]  /*12d0*/  SEL R7, R7, RZ, P3 ;  /* 0x000000ff07077207 */ /* 0x004fe40001800000 */
[----:B---3--:R-:W-:Y:S01]  /*12e0*/  SEL R26, R19, RZ, P6 ;  /* 0x000000ff131a7207 */ /* 0x008fe20003000000 */
[----:B------:R-:W-:-:S04]  /*12f0*/  IMAD R19, R2, 0x4, R27 ;  /* 0x0000000402137824 */ /* 0x000fc800078e021b */
[----:B------:R-:W-:Y:S01]  /*1300*/  FADD R25, R7, R26 ;  /* 0x0000001a07197221 */ /* 0x000fe20000000000 */
[----:B------:R-:W-:Y:S02]  /*1310*/  IMAD.MOV.U32 R7, RZ, RZ, RZ ;  /* 0x000000ffff077224 */ /* 0x000fe400078e00ff */
[----:B0-----:R-:W-:-:S04]  /*1320*/  IMAD.WIDE R16, R19, 0x4, R14 ;  /* 0x0000000413107825 */ /* 0x001fc800078e020e */
[----:B------:R-:W-:Y:S01]  /*1330*/  IMAD.MOV.U32 R26, RZ, RZ, RZ ;  /* 0x000000ffff1a7224 */ /* 0x000fe200078e00ff */
[----:B------:R0:W2:Y:S01]  /*1340*/  @P3 LDG.E.EL R7, desc[UR4][R16.64] ;  /* 0x0000000410073981 */ /* 0x0000a2000c2e1900 */
[----:B-----5:R-:W-:Y:S01]  /*1350*/  SEL R19, R24, RZ, P6 ;  /* 0x000000ff18137207 */ /* 0x020fe20003000000 */
[----:B------:R-:W-:-:S04]  /*1360*/  IMAD.IADD R24, R27, 0x1, R0 ;  /* 0x000000011b187824 */ /* 0x000fc800078e0200 */
[----:B0-----:R-:W-:-:S05]  /*1370*/  IMAD.WIDE R16, R24, 0x4, R14 ;  /* 0x0000000418107825 */ /* 0x001fca00078e020e */
[----:B------:R0:W3:Y:S01]  /*1380*/  @P6 LDG.E.EL R26, desc[UR4][R16.64] ;  /* 0x00000004101a6981 */ /* 0x0000e2000c2e1900 */
[----:B----4-:R-:W-:-:S05]  /*1390*/  SEL R12, R12, RZ, P3 ;  /* 0x000000ff0c0c7207 */ /* 0x010fca0001800000 */
[----:B------:R-:W-:Y:S01]  /*13a0*/  FADD R12, R12, R19 ;  /* 0x000000130c0c7221 */ /* 0x000fe20000000000 */
[----:B------:R-:W-:Y:S02]  /*13b0*/  IADD3 R19, R27, R28, RZ ;  /* 0x0000001c1b137210 */ /* 0x000fe40007ffe0ff */
[----:B------:R-:W-:Y:S01]  /*13c0*/  SEL R18, R18, RZ, P4 ;  /* 0x000000ff12127207 */ /* 0x000fe20002000000 */
[----:B0-----:R-:W-:Y:S02]  /*13d0*/  IMAD.IADD R17, R9, 0x1, R0 ;  /* 0x0000000109117824 */ /* 0x001fe400078e0200 */
[----:B------:R-:W-:Y:S02]  /*13e0*/  IMAD.MOV.U32 R0, RZ, RZ, RZ ;  /* 0x000000ffff007224 */ /* 0x000fe400078e00ff */
[----:B------:R-:W-:Y:S01]  /*13f0*/  FADD R12, R12, R18 ;  /* 0x000000120c0c7221 */ /* 0x000fe20000000000 */
[----:B------:R-:W-:Y:S02]  /*1400*/  IMAD.MOV.U32 R24, RZ, RZ, RZ ;  /* 0x000000ffff187224 */ /* 0x000fe400078e00ff */
[----:B------:R-:W-:-:S04]  /*1410*/  IMAD.WIDE R16, R17, 0x4, R14 ;  /* 0x0000000411107825 */ /* 0x000fc800078e020e */
[----:B------:R-:W-:Y:S01]  /*1420*/  IMAD.WIDE R18, R19, 0x4, R14 ;  /* 0x0000000413127825 */ /* 0x000fe200078e020e */
[----:B------:R0:W4:Y:S04]  /*1430*/  @P6 LDG.E.EL R0, desc[UR4][R16.64] ;  /* 0x0000000410006981 */ /* 0x000128000c2e1900 */
[----:B------:R1:W5:Y:S01]  /*1440*/  @P4 LDG.E.EL R24, desc[UR4][R18.64] ;  /* 0x0000000412184981 */ /* 0x000362000c2e1900 */
[----:B0-----:R-:W-:Y:S01]  /*1450*/  HFMA2.MMA R16, -RZ, RZ, 0, 0 ;  /* 0x00000000ff107435 */ /* 0x001fe200000001ff */
[----:B-1----:R-:W-:Y:S02]  /*1460*/  IMAD R19, R2, 0x4, R9 ;  /* 0x0000000402137824 */ /* 0x002fe400078e0209 */
[----:B------:R-:W-:Y:S02]  /*1470*/  IMAD.IADD R17, R9, 0x1, R28 ;  /* 0x0000000109117824 */ /* 0x000fe400078e021c */
[----:B------:R-:W-:-:S04]  /*1480*/  IMAD.WIDE R18, R19, 0x4, R14 ;  /* 0x0000000413127825 */ /* 0x000fc800078e020e */
[----:B------:R-:W-:Y:S01]  /*1490*/  IMAD.MOV.U32 R28, RZ, RZ, RZ ;  /* 0x000000ffff1c7224 */ /* 0x000fe200078e00ff */
[----:B------:R0:W4:Y:S02]  /*14a0*/  @P3 LDG.E.EL R16, desc[UR4][R18.64] ;  /* 0x0000000412103981 */ /* 0x000124000c2e1900 */
[----:B0-----:R-:W-:-:S04]  /*14b0*/  IMAD.WIDE R18, R17, 0x4, R14 ;  /* 0x0000000411127825 */ /* 0x001fc800078e020e */
[----:B------:R-:W-:Y:S01]  /*14c0*/  IMAD.MOV.U32 R17, RZ, RZ, RZ ;  /* 0x000000ffff117224 */ /* 0x000fe200078e00ff */
[----:B------:R0:W4:Y:S02]  /*14d0*/  @P4 LDG.E.EL R28, desc[UR4][R18.64] ;  /* 0x00000004121c4981 */ /* 0x000124000c2e1900 */
[----:B0-----:R-:W-:Y:S01]  /*14e0*/  IMAD.WIDE R18, R11, 0x4, R14 ;  /* 0x000000040b127825 */ /* 0x001fe200078e020e */
[----:B------:R-:W-:-:S04]  /*14f0*/  MOV R11, RZ ;  /* 0x000000ff000b7202 */ /* 0x000fc80000000f00 */
[----:B------:R0:W5:Y:S02]  /*1500*/  @P2 LDG.E.EL R17, desc[UR4][R18.64] ;  /* 0x0000000412112981 */ /* 0x000164000c2e1900 */
[----:B0-----:R-:W-:-:S04]  /*1510*/  IMAD.WIDE R18, R6, 0x4, R14 ;  /* 0x0000000406127825 */ /* 0x001fc800078e020e */
[----:B------:R-:W-:Y:S01]  /*1520*/  IMAD.MOV.U32 R6, RZ, RZ, RZ ;  /* 0x000000ffff067224 */ /* 0x000fe200078e00ff */
[----:B------:R0:W5:Y:S02]  /*1530*/  @P2 LDG.E.EL R11, desc[UR4][R18.64] ;  /* 0x00000004120b2981 */ /* 0x000164000c2e1900 */
[----:B0-----:R-:W-:-:S05]  /*1540*/  IMAD.WIDE R18, R4, 0x4, R14 ;  /* 0x0000000404127825 */ /* 0x001fca00078e020e */
[----:B------:R0:W5:Y:S01]  /*1550*/  @P2 LDG.E.EL R6, desc[UR4][R18.64] ;  /* 0x0000000412062981 */ /* 0x000162000c2e1900 */
[----:B------:R-:W-:Y:S01]  /*1560*/  IMAD.WIDE R4, R5, 0x4, R14 ;  /* 0x0000000405047825 */ /* 0x000fe200078e020e */
[----:B0-----:R-:W-:-:S03]  /*1570*/  LEA R19, R2, 0x5, 0x2 ;  /* 0x0000000502137811 */ /* 0x001fc600078e10ff */
[----:B------:R-:W-:Y:S01]  /*1580*/  IMAD.MOV.U32 R18, RZ, RZ, RZ ;  /* 0x000000ffff127224 */ /* 0x000fe200078e00ff */
[----:B------:R-:W-:Y:S01]  /*1590*/  HFMA2.MMA R2, -RZ, RZ, 0, 0 ;  /* 0x00000000ff027435 */ /* 0x000fe200000001ff */
[----:B------:R-:W-:-:S04]  /*15a0*/  IMAD.IADD R27, R27, 0x1, R19 ;  /* 0x000000011b1b7824 */ /* 0x000fc800078e0213 */
[----:B------:R0:W5:Y:S02]  /*15b0*/  @P2 LDG.E.EL R18, desc[UR4][R4.64] ;  /* 0x0000000404122981 */ /* 0x000164000c2e1900 */
[----:B0-----:R-:W-:Y:S01]  /*15c0*/  IMAD.WIDE R4, R27, 0x4, R14 ;  /* 0x000000041b047825 */ /* 0x001fe200078e020e */
[----:B------:R-:W-:Y:S02]  /*15d0*/  FSEL R27, RZ, 1, !P0 ;  /* 0x3f800000ff1b7808 */ /* 0x000fe40004000000 */
[----:B------:R-:W-:Y:S01]  /*15e0*/  ISETP.NE.AND P0, PT, R8, RZ, PT ;  /* 0x000000ff0800720c */ /* 0x000fe20003f05270 */
[----:B------:R-:W-:Y:S01]  /*15f0*/  IMAD.IADD R8, R13, 0x1, R19 ;  /* 0x000000010d087824 */ /* 0x000fe200078e0213 */
[----:B------:R0:W5:Y:S01]  /*1600*/  @P5 LDG.E.EL R2, desc[UR4][R4.64] ;  /* 0x0000000404025981 */ /* 0x000162000c2e1900 */
[----:B------:R-:W-:Y:S02]  /*1610*/  MOV R13, RZ ;  /* 0x000000ff000d7202 */ /* 0x000fe40000000f00 */
[----:B--2---:R-:W-:-:S02]  /*1620*/  SEL R7, R7, RZ, P3 ;  /* 0x000000ff07077207 */ /* 0x004fc40001800000 */
[----:B---3--:R-:W-:-:S05]  /*1630*/  SEL R26, R26, RZ, P6 ;  /* 0x000000ff1a1a7207 */ /* 0x008fca0003000000 */
[----:B------:R-:W-:Y:S01]  /*1640*/  FADD R7, R7, R26 ;  /* 0x0000001a07077221 */ /* 0x000fe20000000000 */
[--C-:B------:R-:W-:Y:S02]  /*1650*/  IMAD.IADD R26, R9, 0x1, R19.reuse ;  /* 0x00000001091a7824 */ /* 0x100fe400078e0213 */
[----:B------:R-:W-:Y:S02]  /*1660*/  IMAD.IADD R19, R29, 0x1, R19 ;  /* 0x000000011d137824 */ /* 0x000fe400078e0213 */
[----:B------:R-:W-:-:S04]  /*1670*/  IMAD.WIDE R8, R8, 0x4, R14 ;  /* 0x0000000408087825 */ /* 0x000fc800078e020e */
[--C-:B0-----:R-:W-:Y:S01]  /*1680*/  IMAD.WIDE R4, R19, 0x4, R14.reuse ;  /* 0x0000000413047825 */ /* 0x101fe200078e020e */
[----:B------:R0:W2:Y:S03]  /*1690*/  @P5 LDG.E.EL R13, desc[UR4][R8.64] ;  /* 0x00000004080d5981 */ /* 0x0000a6000c2e1900 */
[----:B------:R-:W-:-:S04]  /*16a0*/  IMAD.WIDE R14, R26, 0x4, R14 ;  /* 0x000000041a0e7825 */ /* 0x000fc800078e020e */
[----:B------:R-:W-:Y:S02]  /*16b0*/  IMAD.MOV.U32 R26, RZ, RZ, RZ ;  /* 0x000000ffff1a7224 */ /* 0x000fe400078e00ff */
[----:B------:R-:W-:-:S04]  /*16c0*/  IMAD.MOV.U32 R19, RZ, RZ, RZ ;  /* 0x000000ffff137224 */ /* 0x000fc800078e00ff */
[----:B------:R1:W3:Y:S04]  /*16d0*/  @P5 LDG.E.EL R26, desc[UR4][R4.64] ;  /* 0x00000004041a5981 */ /* 0x0002e8000c2e1900 */
[----:B------:R5:W3:Y:S01]  /*16e0*/  @P5 LDG.E.EL R19, desc[UR4][R14.64] ;  /* 0x000000040e135981 */ /* 0x000ae2000c2e1900 */
[----:B------:R-:W-:Y:S02]  /*16f0*/  FSEL R29, RZ, 1, !P3 ;  /* 0x3f800000ff1d7808 */ /* 0x000fe40005800000 */
[----:B0-----:R-:W-:Y:S02]  /*1700*/  FSEL R8, RZ, 1, !P6 ;  /* 0x3f800000ff087808 */ /* 0x001fe40007000000 */
[----:B-1----:R-:W-:-:S03]  /*1710*/  FSEL R4, RZ, 1, !P0 ;  /* 0x3f800000ff047808 */ /* 0x002fc60004000000 */
[----:B------:R-:W-:Y:S01]  /*1720*/  FADD R8, R29, R8 ;  /* 0x000000081d087221 */ /* 0x000fe20000000000 */
[----:B------:R-:W-:Y:S01]  /*1730*/  FSEL R9, RZ, 1, !P1 ;  /* 0x3f800000ff097808 */ /* 0x000fe20004800000 */
[----:B------:R-:W-:Y:S01]  /*1740*/  FADD R27, R27, R4 ;  /* 0x000000041b1b7221 */ /* 0x000fe20000000000 */
[----:B------:R-:W-:Y:S02]  /*1750*/  FSEL R29, RZ, 1, !P4 ;  /* 0x3f800000ff1d7808 */ /* 0x000fe40006000000 */
[----:B------:R-:W-:Y:S01]  /*1760*/  FSEL R4, RZ, 1, !P2 ;  /* 0x3f800000ff047808 */ /* 0x000fe20005000000 */
[----:B------:R-:W-:Y:S01]  /*1770*/  FADD R9, R27, R9 ;  /* 0x000000091b097221 */ /* 0x000fe20000000000 */
[----:B------:R-:W-:Y:S01]  /*1780*/  FSEL R5, RZ, 1, !P5 ;  /* 0x3f800000ff057808 */ /* 0x000fe20006800000 */
[----:B------:R-:W-:Y:S02]  /*1790*/  FADD R8, R8, R29 ;  /* 0x0000001d08087221 */ /* 0x000fe40000000000 */
[----:B------:R-:W-:-:S02]  /*17a0*/  FADD R9, R9, R4 ;  /* 0x0000000409097221 */ /* 0x000fc40000000000 */
[----:B------:R-:W-:-:S03]  /*17b0*/  FADD R8, R8, R5 ;  /* 0x0000000508087221 */ /* 0x000fc60000000000 */
[----:B------:R-:W-:Y:S02]  /*17c0*/  FSETP.GEU.AND P0, PT, R9, 1.175494350822287508e-38, PT ;  /* 0x008000000900780b */ /* 0x000fe40003f0e000 */
[----:B------:R-:W-:Y:S02]  /*17d0*/  FSETP.GEU.AND P1, PT, R8, 1.175494350822287508e-38, PT ;  /* 0x008000000800780b */ /* 0x000fe40003f2e000 */
[----:B----4-:R-:W-:Y:S02]  /*17e0*/  SEL R0, R0, RZ, P6 ;  /* 0x000000ff00007207 */ /* 0x010fe40003000000 */
[----:B------:R-:W-:Y:S02]  /*17f0*/  SEL R5, R16, RZ, P3 ;  /* 0x000000ff10057207 */ /* 0x000fe40001800000 */
[----:B------:R-:W-:Y:S02]  /*1800*/  SEL R4, R3, RZ, P4 ;  /* 0x000000ff03047207 */ /* 0x000fe40002000000 */
[----:B------:R-:W-:Y:S01]  /*1810*/  SEL R28, R28, RZ, P4 ;  /* 0x000000ff1c1c7207 */ /* 0x000fe20002000000 */
[----:B------:R-:W-:-:S02]  /*1820*/  FADD R3, R5, R0 ;  /* 0x0000000005037221 */ /* 0x000fc40000000000 */
[----:B------:R-:W-:Y:S02]  /*1830*/  FADD R25, R25, R4 ;  /* 0x0000000419197221 */ /* 0x000fe40000000000 */
[----:B------:R-:W0:Y:S01]  /*1840*/  LDC.64 R4, c[0x0][0x218] ;  /* 0x00008600ff047b82 */ /* 0x000e220000000a00 */
[----:B------:R-:W-:Y:S01]  /*1850*/  FADD R0, R3, R28 ;  /* 0x0000001c03007221 */ /* 0x000fe20000000000 */
[----:B------:R-:W-:Y:S01]  /*1860*/  @!P0 FMUL R9, R9, 16777216 ;  /* 0x4b80000009098820 */ /* 0x000fe20000400000 */
[----:B------:R-:W-:Y:S01]  /*1870*/  @!P1 FMUL R8, R8, 16777216 ;  /* 0x4b80000008089820 */ /* 0x000fe20000400000 */
[----:B-----5:R-:W-:Y:S02]  /*1880*/  SEL R14, R17, RZ, P2 ;  /* 0x000000ff110e7207 */ /* 0x020fe40001000000 */
[----:B------:R-:W-:Y:S01]  /*1890*/  SEL R24, R24, RZ, P4 ;  /* 0x000000ff18187207 */ /* 0x000fe20002000000 */
[----:B------:R-:W-:Y:S02]  /*18a0*/  MUFU.RCP R15, R8 ;  /* 0x00000008000f7308 */ /* 0x000fe40000001000 */
[----:B------:R-:W-:-:S02]  /*18b0*/  FADD R23, R23, R14 ;  /* 0x0000000e17177221 */ /* 0x000fc40000000000 */
[----:B------:R-:W-:-:S04]  /*18c0*/  FADD R7, R7, R24 ;  /* 0x0000001807077221 */ /* 0x000fc80000000000 */
[----:B------:R-:W1:Y:S01]  /*18d0*/  MUFU.RCP R9, R9 ;  /* 0x0000000900097308 */ /* 0x000e620000001000 */
[----:B------:R-:W-:Y:S01]  /*18e0*/  SEL R11, R11, RZ, P2 ;  /* 0x000000ff0b0b7207 */ /* 0x000fe20001000000 */
[----:B------:R-:W-:-:S04]  /*18f0*/  @!P0 FMUL R23, R23, 16777216 ;  /* 0x4b80000017178820 */ /* 0x000fc80000400000 */
[----:B------:R-:W-:Y:S01]  /*1900*/  FADD R22, R22, R11 ;  /* 0x0000000b16167221 */ /* 0x000fe20000000000 */
[----:B------:R-:W-:-:S03]  /*1910*/  SEL R6, R6, RZ, P2 ;  /* 0x000000ff06067207 */ /* 0x000fc60001000000 */
[----:B------:R-:W-:Y:S02]  /*1920*/  @!P0 FMUL R22, R22, 16777216 ;  /* 0x4b80000016168820 */ /* 0x000fe40000400000 */
[----:B------:R-:W-:Y:S01]  /*1930*/  FADD R6, R21, R6 ;  /* 0x0000000615067221 */ /* 0x000fe20000000000 */
[----:B------:R-:W-:-:S05]  /*1940*/  SEL R3, R18, RZ, P2 ;  /* 0x000000ff12037207 */ /* 0x000fca0001000000 */
[----:B------:R-:W-:Y:S01]  /*1950*/  FADD R20, R20, R3 ;  /* 0x0000000314147221 */ /* 0x000fe20000000000 */
[----:B------:R-:W-:-:S05]  /*1960*/  SEL R2, R2, RZ, P5 ;  /* 0x000000ff02027207 */ /* 0x000fca0002800000 */
[----:B------:R-:W-:Y:S01]  /*1970*/  FADD R2, R7, R2 ;  /* 0x0000000207027221 */ /* 0x000fe20000000000 */
[----:B------:R-:W-:Y:S01]  /*1980*/  @!P0 FMUL R6, R6, 16777216 ;  /* 0x4b80000006068820 */ /* 0x000fe20000400000 */
[----:B------:R-:W-:Y:S02]  /*1990*/  @!P0 FMUL R20, R20, 16777216 ;  /* 0x4b80000014148820 */ /* 0x000fe40000400000 */
[----:B------:R-:W-:Y:S01]  /*19a0*/  @!P1 FMUL R2, R2, 16777216 ;  /* 0x4b80000002029820 */ /* 0x000fe20000400000 */
[----:B0-----:R-:W-:-:S04]  /*19b0*/  IMAD.WIDE R10, R10, 0x4, R4 ;  /* 0x000000040a0a7825 */ /* 0x001fc800078e0204 */
[C---:B-1----:R-:W-:Y:S01]  /*19c0*/  FMUL R4, R9.reuse, R23 ;  /* 0x0000001709047220 */ /* 0x042fe20000400000 */
[C---:B------:R-:W-:Y:S01]  /*19d0*/  FMUL R5, R9.reuse, R22 ;  /* 0x0000001609057220 */ /* 0x040fe20000400000 */
[C---:B------:R-:W-:Y:S01]  /*19e0*/  FMUL R6, R9.reuse, R6 ;  /* 0x0000000609067220 */ /* 0x040fe20000400000 */
[----:B------:R-:W-:-:S05]  /*19f0*/  FMUL R7, R9, R20 ;  /* 0x0000001409077220 */ /* 0x000fca0000400000 */
[----:B------:R-:W-:Y:S01]  /*1a00*/  STG.E.128 desc[UR4][R10.64], R4 ;  /* 0x000000040a007986 */ /* 0x000fe2000c101d04 */
[----:B--2---:R-:W-:-:S05]  /*1a10*/  SEL R14, R13, RZ, P5 ;  /* 0x000000ff0d0e7207 */ /* 0x004fca0002800000 */
[----:B------:R-:W-:Y:S01]  /*1a20*/  FADD R13, R25, R14 ;  /* 0x0000000e190d7221 */ /* 0x000fe20000000000 */
[----:B---3--:R-:W-:Y:S02]  /*1a30*/  SEL R3, R26, RZ, P5 ;  /* 0x000000ff1a037207 */ /* 0x008fe40002800000 */
[----:B------:R-:W-:-:S03]  /*1a40*/  SEL R19, R19, RZ, P5 ;  /* 0x000000ff13137207 */ /* 0x000fc60002800000 */
[----:B------:R-:W-:Y:S01]  /*1a50*/  FADD R14, R12, R3 ;  /* 0x000000030c0e7221 */ /* 0x000fe20000000000 */
[----:B------:R-:W-:Y:S01]  /*1a60*/  @!P1 FMUL R13, R13, 16777216 ;  /* 0x4b8000000d0d9820 */ /* 0x000fe20000400000 */
[----:B------:R-:W-:Y:S02]  /*1a70*/  FADD R0, R0, R19 ;  /* 0x0000001300007221 */ /* 0x000fe40000000000 */
[----:B------:R-:W-:Y:S02]  /*1a80*/  @!P1 FMUL R14, R14, 16777216 ;  /* 0x4b8000000e0e9820 */ /* 0x000fe40000400000 */
[----:B------:R-:W-:Y:S01]  /*1a90*/  @!P1 FMUL R0, R0, 16777216 ;  /* 0x4b80000000009820 */ /* 0x000fe20000400000 */
[C---:B------:R-:W-:Y:S01]  /*1aa0*/  FMUL R12, R15.reuse, R2 ;  /* 0x000000020f0c7220 */ /* 0x040fe20000400000 */
[C---:B------:R-:W-:Y:S01]  /*1ab0*/  FMUL R13, R15.reuse, R13 ;  /* 0x0000000d0f0d7220 */ /* 0x040fe20000400000 */
[C---:B------:R-:W-:Y:S01]  /*1ac0*/  FMUL R14, R15.reuse, R14 ;  /* 0x0000000e0f0e7220 */ /* 0x040fe20000400000 */
[----:B------:R-:W-:-:S05]  /*1ad0*/  FMUL R15, R15, R0 ;  /* 0x000000000f0f7220 */ /* 0x000fca0000400000 */
[----:B------:R-:W-:Y:S01]  /*1ae0*/  STG.E.128 desc[UR4][R10.64+0x800], R12 ;  /* 0x0008000c0a007986 */ /* 0x000fe2000c101d04 */
[----:B------:R-:W-:Y:S05]  /*1af0*/  EXIT ;  /* 0x000000000000794d */ /* 0x000fea0003800000 */
.L_x_0:
[----:B------:R-:W-:-:S00]  /*1b00*/  BRA `(.L_x_0) ;  /* 0xfffffffc00fc7947 */ /* 0x000fc0000383ffff */
[----:B------:R-:W-:-:S00]  /*1b10*/  NOP ;  /* 0x0000000000007918 */ /* 0x000fc00000000000 */
        /* <DEDUP_REMOVED lines=14> */
.L_x_1:


//--------------------- .nv.constant0.triton_poi_fused__adaptive_avg_pool2d_17 --------------------------
	.section	.nv.constant0.triton_poi_fused__adaptive_avg_pool2d_17,"a",@progbits
	.sectionflags	@""
	.align	4
.nv.constant0.triton_poi_fused__adaptive_avg_pool2d_17:
	.zero		548
